	.headerflags	@"EF_CUDA_TEXMODE_UNIFIED EF_CUDA_64BIT_ADDRESS EF_CUDA_ACCELERATORS EF_CUDA_SM90 EF_CUDA_VIRTUAL_SM(EF_CUDA_SM90)"
	.elftype	@"ET_EXEC"


//--------------------- .nv.info                  --------------------------
	.section	.nv.info,"",@"SHT_CUDA_INFO"
	.align	4


	//----- nvinfo : EIATTR_REGCOUNT
	.align		4
        /*0000*/ 	.byte	0x04, 0x2f
        /*0002*/ 	.short	(.L_1 - .L_0)
	.align		4
.L_0:
        /*0004*/ 	.word	index@(triton_poi_fused_add_leaky_relu_leaky_relu_backward_1)
        /*0008*/ 	.word	0x00000010


	//----- nvinfo : EIATTR_MIN_STACK_SIZE
	.align		4
.L_1:
        /*000c*/ 	.byte	0x04, 0x12
        /*000e*/ 	.short	(.L_3 - .L_2)
	.align		4
.L_2:
        /*0010*/ 	.word	index@(triton_poi_fused_add_leaky_relu_leaky_relu_backward_1)
        /*0014*/ 	.word	0x00000000


	//----- nvinfo : EIATTR_FRAME_SIZE
	.align		4
.L_3:
        /*0018*/ 	.byte	0x04, 0x11
        /*001a*/ 	.short	(.L_5 - .L_4)
	.align		4
.L_4:
        /*001c*/ 	.word	index@(triton_poi_fused_add_leaky_relu_leaky_relu_backward_1)
        /*0020*/ 	.word	0x00000000


	//----- nvinfo : EIATTR_MIN_STACK_SIZE
	.align		4
.L_5:
        /*0024*/ 	.byte	0x04, 0x12
        /*0026*/ 	.short	(.L_7 - .L_6)
	.align		4
.L_6:
        /*0028*/ 	.word	index@(triton_poi_fused_add_leaky_relu_leaky_relu_backward_1)
        /*002c*/ 	.word	0x00000000
.L_7:


//--------------------- .nv.info.triton_poi_fused_add_leaky_relu_leaky_relu_backward_1 --------------------------
	.section	.nv.info.triton_poi_fused_add_leaky_relu_leaky_relu_backward_1,"",@"SHT_CUDA_INFO"
	.sectionflags	@""
	.align	4


	//----- nvinfo : EIATTR_CUDA_API_VERSION
	.align		4
        /*0000*/ 	.byte	0x04, 0x37
        /*0002*/ 	.short	(.L_9 - .L_8)
.L_8:
        /*0004*/ 	.word	0x0000007c


	//----- nvinfo : EIATTR_KPARAM_INFO
	.align		4
.L_9:
        /*0008*/ 	.byte	0x04, 0x17
        /*000a*/ 	.short	(.L_11 - .L_10)
.L_10:
        /*000c*/ 	.word	0x00000000
        /*0010*/ 	.short	0x0005
        /*0012*/ 	.short	0x0028
        /*0014*/ 	.byte	0x00, 0xf0, 0x11, 0x00


	//----- nvinfo : EIATTR_KPARAM_INFO
	.align		4
.L_11:
        /*0018*/ 	.byte	0x04, 0x17
        /*001a*/ 	.short	(.L_13 - .L_12)
.L_12:
        /*001c*/ 	.word	0x00000000
        /*0020*/ 	.short	0x0004
        /*0022*/ 	.short	0x0020
        /*0024*/ 	.byte	0x00, 0xf4, 0x21, 0x00


	//----- nvinfo : EIATTR_KPARAM_INFO
	.align		4
.L_13:
        /*0028*/ 	.byte	0x04, 0x17
        /*002a*/ 	.short	(.L_15 - .L_14)
.L_14:
        /*002c*/ 	.word	0x00000000
        /*0030*/ 	.short	0x0003
        /*0032*/ 	.short	0x0018
        /*0034*/ 	.byte	0x00, 0xf4, 0x21, 0x00


	//----- nvinfo : EIATTR_KPARAM_INFO
	.align		4
.L_15:
        /*0038*/ 	.byte	0x04, 0x17
        /*003a*/ 	.short	(.L_17 - .L_16)
.L_16:
        /*003c*/ 	.word	0x00000000
        /*0040*/ 	.short	0x0002
        /*0042*/ 	.short	0x0010
        /*0044*/ 	.byte	0x00, 0xf4, 0x21, 0x00


	//----- nvinfo : EIATTR_KPARAM_INFO
	.align		4
.L_17:
        /*0048*/ 	.byte	0x04, 0x17
        /*004a*/ 	.short	(.L_19 - .L_18)
.L_18:
        /*004c*/ 	.word	0x00000000
        /*0050*/ 	.short	0x0001
        /*0052*/ 	.short	0x0008
        /*0054*/ 	.byte	0x00, 0xf4, 0x21, 0x00


	//----- nvinfo : EIATTR_KPARAM_INFO
	.align		4
.L_19:
        /*0058*/ 	.byte	0x04, 0x17
        /*005a*/ 	.short	(.L_21 - .L_20)
.L_20:
        /*005c*/ 	.word	0x00000000
        /*0060*/ 	.short	0x0000
        /*0062*/ 	.short	0x0000
        /*0064*/ 	.byte	0x00, 0xf4, 0x21, 0x00


	//----- nvinfo : EIATTR_SPARSE_MMA_MASK
	.align		4
.L_21:
        /*0068*/ 	.byte	0x03, 0x50
        /*006a*/ 	.short	0x0000


	//----- nvinfo : EIATTR_MAXREG_COUNT
	.align		4
        /*006c*/ 	.byte	0x03, 0x1b
        /*006e*/ 	.short	0x00ff


	//----- nvinfo : EIATTR_EXIT_INSTR_OFFSETS
	.align		4
        /*0070*/ 	.byte	0x04, 0x1c
        /*0072*/ 	.short	(.L_23 - .L_22)


	//   ....[0]....
.L_22:
        /*0074*/ 	.word	0x000002f0


	//   ....[1]....
        /*0078*/ 	.word	0x00000310


	//----- nvinfo : EIATTR_REQNTID
	.align		4
.L_23:
        /*007c*/ 	.byte	0x04, 0x10
        /*007e*/ 	.short	(.L_25 - .L_24)
.L_24:
        /*0080*/ 	.word	0x00000080
        /*0084*/ 	.word	0x00000001
        /*0088*/ 	.word	0x00000001


	//----- nvinfo : EIATTR_CBANK_PARAM_SIZE
	.align		4
.L_25:
        /*008c*/ 	.byte	0x03, 0x19
        /*008e*/ 	.short	0x002c


	//----- nvinfo : EIATTR_PARAM_CBANK
	.align		4
        /*0090*/ 	.byte	0x04, 0x0a
        /*0092*/ 	.short	(.L_27 - .L_26)
	.align		4
.L_26:
        /*0094*/ 	.word	index@(.nv.constant0.triton_poi_fused_add_leaky_relu_leaky_relu_backward_1)
        /*0098*/ 	.short	0x0210
        /*009a*/ 	.short	0x002c


	//----- nvinfo : EIATTR_SW_WAR
	.align		4
.L_27:
        /*009c*/ 	.byte	0x04, 0x36
        /*009e*/ 	.short	(.L_29 - .L_28)
.L_28:
        /*00a0*/ 	.word	0x00000008
.L_29:


//--------------------- .nv.callgraph             --------------------------
	.section	.nv.callgraph,"",@"SHT_CUDA_CALLGRAPH"
	.align	4
	.sectionentsize	8
	.align		4
        /*0000*/ 	.word	0x00000000
	.align		4
        /*0004*/ 	.word	0xffffffff
	.align		4
        /*0008*/ 	.word	0x00000000
	.align		4
        /*000c*/ 	.word	0xfffffffe
	.align		4
        /*0010*/ 	.word	0x00000000
	.align		4
        /*0014*/ 	.word	0xfffffffd
	.align		4
        /*0018*/ 	.word	0x00000000
	.align		4
        /*001c*/ 	.word	0xfffffffc


//--------------------- .text.triton_poi_fused_add_leaky_relu_leaky_relu_backward_1 --------------------------
	.section	.text.triton_poi_fused_add_leaky_relu_leaky_relu_backward_1,"ax",@progbits
	.align	128
        .global         triton_poi_fused_add_leaky_relu_leaky_relu_backward_1
        .type           triton_poi_fused_add_leaky_relu_leaky_relu_backward_1,@function
        .size           triton_poi_fused_add_leaky_relu_leaky_relu_backward_1,(.L_x_1 - triton_poi_fused_add_leaky_relu_leaky_relu_backward_1)
        .other          triton_poi_fused_add_leaky_relu_leaky_relu_backward_1,@"STO_CUDA_ENTRY STV_DEFAULT"
triton_poi_fused_add_leaky_relu_leaky_relu_backward_1:
.text.triton_poi_fused_add_leaky_relu_leaky_relu_backward_1:
[----:B------:R-:W0:Y:S02]  /*0000*/  LDC R1, c[0x0][0x28] ;  /* 0x00000a00ff017b82 */ /* 0x000e240000000800 */
[----:B------:R-:W1:Y:S01]  /*0010*/  S2R R0, SR_TID.X ;  /* 0x0000000000007919 */ /* 0x000e620000002100 */
[----:B------:R-:W2:Y:S01]  /*0020*/  LDC.64 R2, c[0x0][0x210] ;  /* 0x00008400ff027b82 */ /* 0x000ea20000000a00 */
[----:B------:R-:W-:Y:S01]  /*0030*/  CS2R R12, SRZ ;  /* 0x00000000000c7805 */ /* 0x000fe2000001ff00 */
[----:B------:R-:W-:Y:S01]  /*0040*/  ULDC.64 UR4, c[0x0][0x208] ;  /* 0x0000820000047ab9 */ /* 0x000fe20000000a00 */
[----:B------:R-:W3:Y:S05]  /*0050*/  S2R R9, SR_CTAID.X ;  /* 0x0000000000097919 */ /* 0x000eea0000002500 */
[----:B------:R-:W4:Y:S01]  /*0060*/  LDC.64 R4, c[0x0][0x218] ;  /* 0x00008600ff047b82 */ /* 0x000f220000000a00 */
[----:B------:R-:W-:Y:S01]  /*0070*/  CS2R R10, SRZ ;  /* 0x00000000000a7805 */ /* 0x000fe2000001ff00 */
[----:B------:R-:W-:Y:S01]  /*0080*/  ULDC.64 UR6, c[0x0][0x228] ;  /* 0x00008a0000067ab9 */ /* 0x000fe20000000a00 */
[----:B------:R-:W-:-:S05]  /*0090*/  ULDC.64 UR8, c[0x0][0x230] ;  /* 0x00008c0000087ab9 */ /* 0x000fca0000000a00 */
[----:B------:R-:W5:Y:S01]  /*00a0*/  LDC.64 R6, c[0x0][0x220] ;  /* 0x00008800ff067b82 */ /* 0x000f620000000a00 */
[----:B-1----:R-:W-:-:S05]  /*00b0*/  IMAD.SHL.U32 R0, R0, 0x2, RZ ;  /* 0x0000000200007824 */ /* 0x002fca00078e00ff */
[----:B------:R-:W-:-:S05]  /*00c0*/  LOP3.LUT R0, R0, 0xfe, RZ, 0xc0, !PT ;  /* 0x000000fe00007812 */ /* 0x000fca00078ec0ff */
[----:B---3--:R-:W-:-:S04]  /*00d0*/  IMAD R9, R9, 0x100, R0 ;  /* 0x0000010009097824 */ /* 0x008fc800078e0200 */
[C---:B--2---:R-:W-:Y:S01]  /*00e0*/  IMAD.WIDE R2, R9.reuse, 0x4, R2 ;  /* 0x0000000409027825 */ /* 0x044fe200078e0202 */
[----:B------:R-:W-:-:S13]  /*00f0*/  ISETP.GE.AND P0, PT, R9, 0x100, PT ;  /* 0x000001000900780c */ /* 0x000fda0003f06270 */
[----:B------:R5:W2:Y:S01]  /*0100*/  @!P0 LDG.E.64 R12, desc[UR4][R2.64] ;  /* 0x00000004020c8981 */ /* 0x000aa2000c1e1b00 */
[----:B----4-:R-:W-:-:S05]  /*0110*/  IMAD.WIDE R4, R9, 0x4, R4 ;  /* 0x0000000409047825 */ /* 0x010fca00078e0204 */
[----:B------:R-:W3:Y:S01]  /*0120*/  @!P0 LDG.E.64 R10, desc[UR4][R4.64] ;  /* 0x00000004040a8981 */ /* 0x000ee2000c1e1b00 */
[----:B-----5:R-:W-:Y:S01]  /*0130*/  IMAD.WIDE R2, R9, 0x4, R6 ;  /* 0x0000000409027825 */ /* 0x020fe200078e0206 */
[----:B--2---:R-:W-:Y:S02]  /*0140*/  FSETP.GT.AND P1, PT, R12, RZ, PT ;  /* 0x000000ff0c00720b */ /* 0x004fe40003f24000 */
[----:B------:R-:W-:-:S11]  /*0150*/  FSETP.GT.AND P2, PT, R13, RZ, PT ;  /* 0x000000ff0d00720b */ /* 0x000fd60003f44000 */
[----:B------:R-:W-:Y:S02]  /*0160*/  @!P1 FMUL R12, R12, 0.10000000149011611938 ;  /* 0x3dcccccd0c0c9820 */ /* 0x000fe40000400000 */
[----:B------:R-:W-:-:S03]  /*0170*/  @!P2 FMUL R13, R13, 0.10000000149011611938 ;  /* 0x3dcccccd0d0da820 */ /* 0x000fc60000400000 */
[C---:B---3--:R-:W-:Y:S01]  /*0180*/  FSETP.GT.AND P4, PT, R12.reuse, -R10, PT ;  /* 0x8000000a0c00720b */ /* 0x048fe20003f84000 */
[C---:B------:R-:W-:Y:S01]  /*0190*/  FADD R10, R12.reuse, R10 ;  /* 0x0000000a0c0a7221 */ /* 0x040fe20000000000 */
[C---:B------:R-:W-:Y:S01]  /*01a0*/  FSETP.GT.AND P3, PT, R13.reuse, -R11, PT ;  /* 0x8000000b0d00720b */ /* 0x040fe20003f64000 */
[C---:B------:R-:W-:Y:S01]  /*01b0*/  FADD R11, R13.reuse, R11 ;  /* 0x0000000b0d0b7221 */ /* 0x040fe20000000000 */
[----:B------:R-:W-:Y:S02]  /*01c0*/  FSETP.GT.AND P1, PT, R13, RZ, PT ;  /* 0x000000ff0d00720b */ /* 0x000fe40003f24000 */
[----:B------:R-:W-:Y:S02]  /*01d0*/  FSETP.GT.AND P2, PT, R12, RZ, PT ;  /* 0x000000ff0c00720b */ /* 0x000fe40003f44000 */
[----:B------:R-:W-:Y:S02]  /*01e0*/  SHF.R.S32.HI R12, RZ, 0x1f, R9 ;  /* 0x0000001fff0c7819 */ /* 0x000fe40000011409 */
[----:B------:R-:W-:-:S02]  /*01f0*/  SEL R13, RZ, 0x100, !P1 ;  /* 0x00000100ff0d7807 */ /* 0x000fc40004800000 */
[----:B------:R-:W-:Y:S01]  /*0200*/  IADD3 R6, P1, R9, UR8, RZ ;  /* 0x0000000809067c10 */ /* 0x000fe2000ff3e0ff */
[----:B------:R-:W-:Y:S01]  /*0210*/  @!P4 FMUL R10, R10, 0.10000000149011611938 ;  /* 0x3dcccccd0a0ac820 */ /* 0x000fe20000400000 */
[----:B------:R-:W-:Y:S01]  /*0220*/  SEL R8, RZ, 0x1, !P2 ;  /* 0x00000001ff087807 */ /* 0x000fe20005000000 */
[----:B------:R-:W-:Y:S01]  /*0230*/  @!P3 FMUL R11, R11, 0.10000000149011611938 ;  /* 0x3dcccccd0b0bb820 */ /* 0x000fe20000400000 */
[----:B------:R-:W-:Y:S02]  /*0240*/  IADD3 R4, P3, R9, UR6, RZ ;  /* 0x0000000609047c10 */ /* 0x000fe4000ff7e0ff */
[----:B------:R-:W-:Y:S01]  /*0250*/  FSETP.GT.AND P5, PT, R10, RZ, PT ;  /* 0x000000ff0a00720b */ /* 0x000fe20003fa4000 */
[----:B------:R-:W-:Y:S01]  /*0260*/  IMAD.IADD R13, R8, 0x1, R13 ;  /* 0x00000001080d7824 */ /* 0x000fe200078e020d */
[----:B------:R-:W-:Y:S01]  /*0270*/  FSETP.GT.AND P4, PT, R11, RZ, PT ;  /* 0x000000ff0b00720b */ /* 0x000fe20003f84000 */
[----:B------:R1:W-:Y:S01]  /*0280*/  @!P0 STG.E.64 desc[UR4][R2.64], R10 ;  /* 0x0000000a02008986 */ /* 0x0003e2000c101b04 */
[----:B------:R-:W-:-:S02]  /*0290*/  SEL R0, RZ, 0x1, !P5 ;  /* 0x00000001ff007807 */ /* 0x000fc40006800000 */
[----:B------:R-:W-:Y:S02]  /*02a0*/  SEL R7, RZ, 0x100, !P4 ;  /* 0x00000100ff077807 */ /* 0x000fe40006000000 */
[----:B------:R-:W-:-:S03]  /*02b0*/  IADD3.X R5, R12, UR7, RZ, P3, !PT ;  /* 0x000000070c057c10 */ /* 0x000fc60009ffe4ff */
[----:B------:R-:W-:Y:S01]  /*02c0*/  IMAD.IADD R9, R0, 0x1, R7 ;  /* 0x0000000100097824 */ /* 0x000fe200078e0207 */
[----:B------:R-:W-:-:S04]  /*02d0*/  IADD3.X R7, R12, UR9, RZ, P1, !PT ;  /* 0x000000090c077c10 */ /* 0x000fc80008ffe4ff */
[----:B------:R1:W-:Y:S01]  /*02e0*/  @!P0 STG.E.U16 desc[UR4][R4.64], R9 ;  /* 0x0000000904008986 */ /* 0x0003e2000c101504 */
[----:B------:R-:W-:Y:S05]  /*02f0*/  @P0 EXIT ;  /* 0x000000000000094d */ /* 0x000fea0003800000 */
[----:B------:R-:W-:Y:S01]  /*0300*/  STG.E.U16 desc[UR4][R6.64], R13 ;  /* 0x0000000d06007986 */ /* 0x000fe2000c101504 */
[----:B------:R-:W-:Y:S05]  /*0310*/  EXIT ;  /* 0x000000000000794d */ /* 0x000fea0003800000 */
.L_x_0:
[----:B------:R-:W-:-:S00]  /*0320*/  BRA `(.L_x_0) ;  /* 0xfffffffc00fc7947 */ /* 0x000fc0000383ffff */
[----:B------:R-:W-:-:S00]  /*0330*/  NOP ;  /* 0x0000000000007918 */ /* 0x000fc00000000000 */
        /* <DEDUP_REMOVED lines=12> */
.L_x_1:


//--------------------- .nv.constant0.triton_poi_fused_add_leaky_relu_leaky_relu_backward_1 --------------------------
	.section	.nv.constant0.triton_poi_fused_add_leaky_relu_leaky_relu_backward_1,"a",@progbits
	.sectionflags	@""
	.align	4
.nv.constant0.triton_poi_fused_add_leaky_relu_leaky_relu_backward_1:
	.zero		572
